	.headerflags	@"EF_CUDA_TEXMODE_UNIFIED EF_CUDA_64BIT_ADDRESS EF_CUDA_ACCELERATORS EF_CUDA_SM90 EF_CUDA_VIRTUAL_SM(EF_CUDA_SM90)"
	.elftype	@"ET_EXEC"


//--------------------- .nv.info                  --------------------------
	.section	.nv.info,"",@"SHT_CUDA_INFO"
	.align	4


	//----- nvinfo : EIATTR_REGCOUNT
	.align		4
        /*0000*/ 	.byte	0x04, 0x2f
        /*0002*/ 	.short	(.L_1 - .L_0)
	.align		4
.L_0:
        /*0004*/ 	.word	index@(triton_poi_fused_convolution_relu_24)
        /*0008*/ 	.word	0x0000000c


	//----- nvinfo : EIATTR_MIN_STACK_SIZE
	.align		4
.L_1:
        /*000c*/ 	.byte	0x04, 0x12
        /*000e*/ 	.short	(.L_3 - .L_2)
	.align		4
.L_2:
        /*0010*/ 	.word	index@(triton_poi_fused_convolution_relu_24)
        /*0014*/ 	.word	0x00000000


	//----- nvinfo : EIATTR_FRAME_SIZE
	.align		4
.L_3:
        /*0018*/ 	.byte	0x04, 0x11
        /*001a*/ 	.short	(.L_5 - .L_4)
	.align		4
.L_4:
        /*001c*/ 	.word	index@(triton_poi_fused_convolution_relu_24)
        /*0020*/ 	.word	0x00000000


	//----- nvinfo : EIATTR_MIN_STACK_SIZE
	.align		4
.L_5:
        /*0024*/ 	.byte	0x04, 0x12
        /*0026*/ 	.short	(.L_7 - .L_6)
	.align		4
.L_6:
        /*0028*/ 	.word	index@(triton_poi_fused_convolution_relu_24)
        /*002c*/ 	.word	0x00000000
.L_7:


//--------------------- .nv.info.triton_poi_fused_convolution_relu_24 --------------------------
	.section	.nv.info.triton_poi_fused_convolution_relu_24,"",@"SHT_CUDA_INFO"
	.sectionflags	@""
	.align	4


	//----- nvinfo : EIATTR_CUDA_API_VERSION
	.align		4
        /*0000*/ 	.byte	0x04, 0x37
        /*0002*/ 	.short	(.L_9 - .L_8)
.L_8:
        /*0004*/ 	.word	0x0000007c


	//----- nvinfo : EIATTR_KPARAM_INFO
	.align		4
.L_9:
        /*0008*/ 	.byte	0x04, 0x17
        /*000a*/ 	.short	(.L_11 - .L_10)
.L_10:
        /*000c*/ 	.word	0x00000000
        /*0010*/ 	.short	0x0002
        /*0012*/ 	.short	0x0010
        /*0014*/ 	.byte	0x00, 0xf0, 0x11, 0x00


	//----- nvinfo : EIATTR_KPARAM_INFO
	.align		4
.L_11:
        /*0018*/ 	.byte	0x04, 0x17
        /*001a*/ 	.short	(.L_13 - .L_12)
.L_12:
        /*001c*/ 	.word	0x00000000
        /*0020*/ 	.short	0x0001
        /*0022*/ 	.short	0x0008
        /*0024*/ 	.byte	0x00, 0xf4, 0x21, 0x00


	//----- nvinfo : EIATTR_KPARAM_INFO
	.align		4
.L_13:
        /*0028*/ 	.byte	0x04, 0x17
        /*002a*/ 	.short	(.L_15 - .L_14)
.L_14:
        /*002c*/ 	.word	0x00000000
        /*0030*/ 	.short	0x0000
        /*0032*/ 	.short	0x0000
        /*0034*/ 	.byte	0x00, 0xf4, 0x21, 0x00


	//----- nvinfo : EIATTR_SPARSE_MMA_MASK
	.align		4
.L_15:
        /*0038*/ 	.byte	0x03, 0x50
        /*003a*/ 	.short	0x0000


	//----- nvinfo : EIATTR_MAXREG_COUNT
	.align		4
        /*003c*/ 	.byte	0x03, 0x1b
        /*003e*/ 	.short	0x00ff


	//----- nvinfo : EIATTR_EXIT_INSTR_OFFSETS
	.align		4
        /*0040*/ 	.byte	0x04, 0x1c
        /*0042*/ 	.short	(.L_17 - .L_16)


	//   ....[0]....
.L_16:
        /*0044*/ 	.word	0x000001c0


	//----- nvinfo : EIATTR_REQNTID
	.align		4
.L_17:
        /*0048*/ 	.byte	0x04, 0x10
        /*004a*/ 	.short	(.L_19 - .L_18)
.L_18:
        /*004c*/ 	.word	0x00000080
        /*0050*/ 	.word	0x00000001
        /*0054*/ 	.word	0x00000001


	//----- nvinfo : EIATTR_CBANK_PARAM_SIZE
	.align		4
.L_19:
        /*0058*/ 	.byte	0x03, 0x19
        /*005a*/ 	.short	0x0014


	//----- nvinfo : EIATTR_PARAM_CBANK
	.align		4
        /*005c*/ 	.byte	0x04, 0x0a
        /*005e*/ 	.short	(.L_21 - .L_20)
	.align		4
.L_20:
        /*0060*/ 	.word	index@(.nv.constant0.triton_poi_fused_convolution_relu_24)
        /*0064*/ 	.short	0x0210
        /*0066*/ 	.short	0x0014


	//----- nvinfo : EIATTR_SW_WAR
	.align		4
.L_21:
        /*0068*/ 	.byte	0x04, 0x36
        /*006a*/ 	.short	(.L_23 - .L_22)
.L_22:
        /*006c*/ 	.word	0x00000008
.L_23:


//--------------------- .nv.callgraph             --------------------------
	.section	.nv.callgraph,"",@"SHT_CUDA_CALLGRAPH"
	.align	4
	.sectionentsize	8
	.align		4
        /*0000*/ 	.word	0x00000000
	.align		4
        /*0004*/ 	.word	0xffffffff
	.align		4
        /*0008*/ 	.word	0x00000000
	.align		4
        /*000c*/ 	.word	0xfffffffe
	.align		4
        /*0010*/ 	.word	0x00000000
	.align		4
        /*0014*/ 	.word	0xfffffffd
	.align		4
        /*0018*/ 	.word	0x00000000
	.align		4
        /*001c*/ 	.word	0xfffffffc


//--------------------- .text.triton_poi_fused_convolution_relu_24 --------------------------
	.section	.text.triton_poi_fused_convolution_relu_24,"ax",@progbits
	.align	128
        .global         triton_poi_fused_convolution_relu_24
        .type           triton_poi_fused_convolution_relu_24,@function
        .size           triton_poi_fused_convolution_relu_24,(.L_x_1 - triton_poi_fused_convolution_relu_24)
        .other          triton_poi_fused_convolution_relu_24,@"STO_CUDA_ENTRY STV_DEFAULT"
triton_poi_fused_convolution_relu_24:
.text.triton_poi_fused_convolution_relu_24:
[----:B------:R-:W-:Y:S01]  /*0000*/  LDC R1, c[0x0][0x28] ;  /* 0x00000a00ff017b82 */ /* 0x000fe20000000800 */
[----:B------:R-:W1:Y:S07]  /*0010*/  S2R R0, SR_TID.X ;  /* 0x0000000000007919 */ /* 0x000e6e0000002100 */
[----:B------:R-:W2:Y:S01]  /*0020*/  LDC.64 R4, c[0x0][0x218] ;  /* 0x00008600ff047b82 */ /* 0x000ea20000000a00 */
[----:B------:R-:W-:Y:S01]  /*0030*/  ULDC.64 UR4, c[0x0][0x208] ;  /* 0x0000820000047ab9 */ /* 0x000fe20000000a00 */
[----:B------:R-:W3:Y:S06]  /*0040*/  S2R R7, SR_CTAID.X ;  /* 0x0000000000077919 */ /* 0x000eec0000002500 */
[----:B------:R-:W4:Y:S01]  /*0050*/  LDC.64 R2, c[0x0][0x210] ;  /* 0x00008400ff027b82 */ /* 0x000f220000000a00 */
[----:B-1----:R-:W-:Y:S01]  /*0060*/  IMAD.SHL.U32 R0, R0, 0x2, RZ ;  /* 0x0000000200007824 */ /* 0x002fe200078e00ff */
[----:B---3--:R-:W-:-:S04]  /*0070*/  SHF.R.S32.HI R6, RZ, 0x17, R7 ;  /* 0x00000017ff067819 */ /* 0x008fc80000011407 */
[----:B------:R-:W-:Y:S02]  /*0080*/  LOP3.LUT R0, R0, 0xfe, RZ, 0xc0, !PT ;  /* 0x000000fe00007812 */ /* 0x000fe400078ec0ff */
[----:B------:R-:W-:-:S03]  /*0090*/  SGXT R6, R6, 0x1 ;  /* 0x000000010606781a */ /* 0x000fc60000000200 */
[----:B------:R-:W-:-:S04]  /*00a0*/  IMAD R7, R7, 0x100, R0 ;  /* 0x0000010007077824 */ /* 0x000fc800078e0200 */
[----:B----4-:R-:W-:Y:S01]  /*00b0*/  IMAD.WIDE R2, R7, 0x4, R2 ;  /* 0x0000000407027825 */ /* 0x010fe200078e0202 */
[----:B------:R-:W-:-:S04]  /*00c0*/  LEA.HI R6, R6, R7, RZ, 0x4 ;  /* 0x0000000706067211 */ /* 0x000fc800078f20ff */
[--C-:B------:R-:W-:Y:S02]  /*00d0*/  SHF.R.S32.HI R0, RZ, 0x4, R6.reuse ;  /* 0x00000004ff007819 */ /* 0x100fe40000011406 */
[----:B------:R-:W-:Y:S02]  /*00e0*/  SHF.R.S32.HI R9, RZ, 0x1f, R6 ;  /* 0x0000001fff097819 */ /* 0x000fe40000011406 */
[----:B------:R-:W3:Y:S02]  /*00f0*/  LDG.E.64 R6, desc[UR4][R2.64] ;  /* 0x0000000402067981 */ /* 0x000ee4000c1e1b00 */
[----:B------:R-:W-:-:S04]  /*0100*/  LEA.HI R9, R9, R0, RZ, 0x9 ;  /* 0x0000000009097211 */ /* 0x000fc800078f48ff */
[----:B------:R-:W-:-:S05]  /*0110*/  LOP3.LUT R9, R9, 0xfffffe00, RZ, 0xc0, !PT ;  /* 0xfffffe0009097812 */ /* 0x000fca00078ec0ff */
[----:B------:R-:W-:-:S04]  /*0120*/  IMAD.IADD R9, R0, 0x1, -R9 ;  /* 0x0000000100097824 */ /* 0x000fc800078e0a09 */
[----:B--2---:R-:W-:-:S06]  /*0130*/  IMAD.WIDE R4, R9, 0x4, R4 ;  /* 0x0000000409047825 */ /* 0x004fcc00078e0204 */
[----:B------:R-:W3:Y:S02]  /*0140*/  LDG.E.EL R4, desc[UR4][R4.64] ;  /* 0x0000000404047981 */ /* 0x000ee4000c2e1900 */
[CC--:B---3--:R-:W-:Y:S01]  /*0150*/  FSETP.GEU.AND P0, PT, R6.reuse, -R4.reuse, PT ;  /* 0x800000040600720b */ /* 0x0c8fe20003f0e000 */
[--C-:B------:R-:W-:Y:S01]  /*0160*/  FADD R6, R6, R4.reuse ;  /* 0x0000000406067221 */ /* 0x100fe20000000000 */
[C---:B------:R-:W-:Y:S01]  /*0170*/  FADD R0, R7.reuse, R4 ;  /* 0x0000000407007221 */ /* 0x040fe20000000000 */
[----:B------:R-:W-:-:S03]  /*0180*/  FSETP.GEU.AND P1, PT, R7, -R4, PT ;  /* 0x800000040700720b */ /* 0x000fc60003f2e000 */
[----:B------:R-:W-:Y:S02]  /*0190*/  FSEL R6, R6, RZ, P0 ;  /* 0x000000ff06067208 */ /* 0x000fe40000000000 */
[----:B------:R-:W-:-:S05]  /*01a0*/  FSEL R7, R0, RZ, P1 ;  /* 0x000000ff00077208 */ /* 0x000fca0000800000 */
[----:B------:R-:W-:Y:S01]  /*01b0*/  STG.E.64 desc[UR4][R2.64], R6 ;  /* 0x0000000602007986 */ /* 0x000fe2000c101b04 */
[----:B------:R-:W-:Y:S05]  /*01c0*/  EXIT ;  /* 0x000000000000794d */ /* 0x000fea0003800000 */
.L_x_0:
[----:B------:R-:W-:-:S00]  /*01d0*/  BRA `(.L_x_0) ;  /* 0xfffffffc00fc7947 */ /* 0x000fc0000383ffff */
[----:B------:R-:W-:-:S00]  /*01e0*/  NOP ;  /* 0x0000000000007918 */ /* 0x000fc00000000000 */
        /* <DEDUP_REMOVED lines=9> */
.L_x_1:


//--------------------- .nv.constant0.triton_poi_fused_convolution_relu_24 --------------------------
	.section	.nv.constant0.triton_poi_fused_convolution_relu_24,"a",@progbits
	.sectionflags	@""
	.align	4
.nv.constant0.triton_poi_fused_convolution_relu_24:
	.zero		548
